//
// Generated by NVIDIA NVVM Compiler
//
// Compiler Build ID: CL-36424714
// Cuda compilation tools, release 13.0, V13.0.88
// Based on NVVM 20.0.0
//

.version 9.0
.target sm_100
.address_size 64

	// .globl	_Z6kernelv

.visible .entry _Z6kernelv()
{
	.reg .pred 	%p<5>;
	.reg .b32 	%r<24>;
	.reg .b64 	%rd<9>;

	// begin inline asm
	mov.u32 %r2, %envreg2;
	// end inline asm
	cvt.u64.u32 	%rd4, %r2;
	// begin inline asm
	mov.u32 %r3, %envreg1;
	// end inline asm
	cvt.u64.u32 	%rd5, %r3;
	shl.b64 	%rd6, %rd5, 32;
	or.b64  	%rd1, %rd6, %rd4;
	setp.ne.s64 	%p1, %rd1, 0;
	@%p1 bra 	$L__BB0_2;
	// begin inline asm
	trap;
	// end inline asm
$L__BB0_2:
	barrier.sync 	0;
	mov.u32 	%r4, %tid.x;
	mov.u32 	%r5, %tid.y;
	add.s32 	%r6, %r4, %r5;
	mov.u32 	%r7, %tid.z;
	or.b32  	%r8, %r6, %r7;
	setp.ne.s32 	%p2, %r8, 0;
	@%p2 bra 	$L__BB0_5;
	add.s64 	%rd7, %rd1, 4;
	mov.u32 	%r11, %nctaid.x;
	mov.u32 	%r12, %nctaid.y;
	mul.lo.s32 	%r13, %r11, %r12;
	mov.u32 	%r14, %nctaid.z;
	mul.lo.s32 	%r15, %r13, %r14;
	mov.u32 	%r16, %ctaid.x;
	mov.u32 	%r17, %ctaid.y;
	add.s32 	%r18, %r16, %r17;
	mov.u32 	%r19, %ctaid.z;
	neg.s32 	%r20, %r19;
	setp.eq.s32 	%p3, %r18, %r20;
	sub.s32 	%r21, -2147483647, %r15;
	selp.b32 	%r10, %r21, 1, %p3;
	// begin inline asm
	atom.add.release.gpu.u32 %r9,[%rd7],%r10;
	// end inline asm
$L__BB0_4:
	// begin inline asm
	ld.acquire.gpu.u32 %r22,[%rd7];
	// end inline asm
	xor.b32  	%r23, %r22, %r9;
	setp.gt.s32 	%p4, %r23, -1;
	@%p4 bra 	$L__BB0_4;
$L__BB0_5:
	barrier.sync 	0;
	ret;

}


// ===== COMPILED SASS (sm_100) =====

	.target	sm_100

	.elftype	@"ET_EXEC"


//--------------------- .note.nv.tkinfo           --------------------------
	.section	.note.nv.tkinfo,"",@"SHT_NOTE"
	.sectionflags	@"SHF_NOTE_NV_TKINFO"
	.tkinfo
        /*0018*/ 	.word	0x00000002
        /*0030*/ 	.string	""
        /*0030*/ 	.string	"ptxas"
        /*0030*/ 	.string	"Cuda compilation tools, release 13.0, V13.0.88"
        /*0030*/ 	.string	"Build cuda_13.0.r13.0/compiler.36424714_0"
        /*0030*/ 	.string	"-arch sm_100 -m 64 "



//--------------------- .note.nv.cuinfo           --------------------------
	.section	.note.nv.cuinfo,"",@"SHT_NOTE"
	.sectionflags	@"SHF_NOTE_NV_CUINFO"
        /*0018*/ 	.short	0x0002
        /*001a*/ 	.short	0x0064
        /*001c*/ 	.short	0x0082
	.zero		2


//--------------------- .nv.info                  --------------------------
	.section	.nv.info,"",@"SHT_CUDA_INFO"
	.align	4


	//----- nvinfo : EIATTR_REGCOUNT
	.align		4
        /*0000*/ 	.byte	0x04, 0x2f
        /*0002*/ 	.short	(.L_1 - .L_0)
	.align		4
.L_0:
        /*0004*/ 	.word	index@(_Z6kernelv)
        /*0008*/ 	.word	0x0000000c


	//----- nvinfo : EIATTR_FRAME_SIZE
	.align		4
.L_1:
        /*000c*/ 	.byte	0x04, 0x11
        /*000e*/ 	.short	(.L_3 - .L_2)
	.align		4
.L_2:
        /*0010*/ 	.word	index@(_Z6kernelv)
        /*0014*/ 	.word	0x00000000


	//----- nvinfo : EIATTR_MIN_STACK_SIZE
	.align		4
.L_3:
        /*0018*/ 	.byte	0x04, 0x12
        /*001a*/ 	.short	(.L_5 - .L_4)
	.align		4
.L_4:
        /*001c*/ 	.word	index@(_Z6kernelv)
        /*0020*/ 	.word	0x00000000
.L_5:


//--------------------- .nv.compat                --------------------------
	.section	.nv.compat,"",@"SHT_CUDA_COMPAT_INFO"
	.align	4
        /*0000*/ 	.byte	0x02, 0x09, 0x00, 0x00, 0x02, 0x02, 0x01, 0x00, 0x02, 0x05, 0x05, 0x00, 0x03, 0x07, 0x01, 0x01
        /*0010*/ 	.byte	0x02, 0x03, 0x00, 0x00, 0x02, 0x06, 0x01, 0x00, 0x04, 0x0b, 0x08, 0x00, 0x09, 0x00, 0x00, 0x00
        /*0020*/ 	.byte	0x00, 0x00, 0x00, 0x00


//--------------------- .nv.info._Z6kernelv       --------------------------
	.section	.nv.info._Z6kernelv,"",@"SHT_CUDA_INFO"
	.sectionflags	@""
	.align	4


	//----- nvinfo : EIATTR_CUDA_API_VERSION
	.align		4
        /*0000*/ 	.byte	0x04, 0x37
        /*0002*/ 	.short	(.L_7 - .L_6)
.L_6:
        /*0004*/ 	.word	0x00000082


	//----- nvinfo : EIATTR_SPARSE_MMA_MASK
	.align		4
.L_7:
        /*0008*/ 	.byte	0x03, 0x50
        /*000a*/ 	.short	0x0000


	//----- nvinfo : EIATTR_MAXREG_COUNT
	.align		4
        /*000c*/ 	.byte	0x03, 0x1b
        /*000e*/ 	.short	0x00ff


	//----- nvinfo : EIATTR_NUM_BARRIERS
	.align		4
        /*0010*/ 	.byte	0x02, 0x4c
        /*0012*/ 	.byte	0x01
	.zero		1


	//----- nvinfo : EIATTR_MERCURY_ISA_VERSION
	.align		4
        /*0014*/ 	.byte	0x03, 0x5f
        /*0016*/ 	.short	0x0101


	//----- nvinfo : EIATTR_INT_WARP_WIDE_INSTR_OFFSETS
	.align		4
        /*0018*/ 	.byte	0x04, 0x31
        /*001a*/ 	.short	(.L_9 - .L_8)


	//   ....[0]....
.L_8:
        /*001c*/ 	.word	0x000001c0


	//   ....[1]....
        /*0020*/ 	.word	0x00000380


	//----- nvinfo : EIATTR_COOP_GROUP_MASK_REGIDS
	.align		4
.L_9:
        /*0024*/ 	.byte	0x04, 0x29
        /*0026*/ 	.short	(.L_11 - .L_10)


	//   ....[0]....
.L_10:
        /*0028*/ 	.word	0xffffffff


	//   ....[1]....
        /*002c*/ 	.word	0xffffffff


	//----- nvinfo : EIATTR_COOP_GROUP_INSTR_OFFSETS
	.align		4
.L_11:
        /*0030*/ 	.byte	0x04, 0x28
        /*0032*/ 	.short	(.L_13 - .L_12)


	//   ....[0]....
.L_12:
        /*0034*/ 	.word	0x00000140


	//   ....[1]....
        /*0038*/ 	.word	0x00000430


	//----- nvinfo : EIATTR_VRC_CTA_INIT_COUNT
	.align		4
.L_13:
        /*003c*/ 	.byte	0x02, 0x4a
	.zero		1
	.zero		1


	//----- nvinfo : EIATTR_EXIT_INSTR_OFFSETS
	.align		4
        /*0040*/ 	.byte	0x04, 0x1c
        /*0042*/ 	.short	(.L_15 - .L_14)


	//   ....[0]....
.L_14:
        /*0044*/ 	.word	0x00000440


	//----- nvinfo : EIATTR_CRS_STACK_SIZE
	.align		4
.L_15:
        /*0048*/ 	.byte	0x04, 0x1e
        /*004a*/ 	.short	(.L_17 - .L_16)
.L_16:
        /*004c*/ 	.word	0x00000000


	//----- nvinfo : EIATTR_SW_WAR
	.align		4
.L_17:
        /*0050*/ 	.byte	0x04, 0x36
        /*0052*/ 	.short	(.L_19 - .L_18)
.L_18:
        /*0054*/ 	.word	0x00000008
.L_19:


//--------------------- .nv.callgraph             --------------------------
	.section	.nv.callgraph,"",@"SHT_CUDA_CALLGRAPH"
	.align	4
	.sectionentsize	8
	.align		4
        /*0000*/ 	.word	0x00000000
	.align		4
        /*0004*/ 	.word	0xffffffff
	.align		4
        /*0008*/ 	.word	0x00000000
	.align		4
        /*000c*/ 	.word	0xfffffffe
	.align		4
        /*0010*/ 	.word	0x00000000
	.align		4
        /*0014*/ 	.word	0xfffffffd
	.align		4
        /*0018*/ 	.word	0x00000000
	.align		4
        /*001c*/ 	.word	0xfffffffc


//--------------------- .text._Z6kernelv          --------------------------
	.section	.text._Z6kernelv,"ax",@progbits
	.align	128
        .global         _Z6kernelv
        .type           _Z6kernelv,@function
        .size           _Z6kernelv,(.L_x_4 - _Z6kernelv)
        .other          _Z6kernelv,@"STO_CUDA_ENTRY STV_DEFAULT"
_Z6kernelv:
.text._Z6kernelv:
[----:B------:R-:W-:Y:S01]  /*0000*/  LDC R1, c[0x0][0x37c] ;  /* 0x0000df00ff017b82 */ /* 0x000fe20000000800 */
[----:B------:R-:W-:-:S06]  /*0010*/  RPCMOV.32 Rpc.LO, R2 ;  /* 0x0000000200007352 */ /* 0x000fcc0000000000 */
[----:B------:R-:W-:-:S05]  /*0020*/  CS2R.32 R2, SR_CgaSize ;  /* 0x0000000000027805 */ /* 0x000fca0000008a00 */
[----:B------:R-:W-:-:S05]  /*0030*/  IMAD R2, R2, -0xa0, RZ ;  /* 0xffffff6002027824 */ /* 0x000fca00078e02ff */
[----:B------:R-:W-:Y:S02]  /*0040*/  R2UR UR11, R2 ;  /* 0x00000000020b72ca */ /* 0x000fe400000e0000 */
[----:B------:R-:W-:-:S12]  /*0050*/  RPCMOV.32 R2, Rpc.LO ;  /* 0x0000000000027353 */ /* 0x000fd80000000000 */
[----:B------:R-:W0:Y:S01]  /*0060*/  LDCU UR11, c[0x0][UR11+0x258] ;  /* 0x00004b000b0b77ac */ /* 0x000e220008000800 */
[----:B------:R-:W-:-:S06]  /*0070*/  RPCMOV.32 Rpc.LO, R2 ;  /* 0x0000000200007352 */ /* 0x000fcc0000000000 */
[----:B------:R-:W-:-:S05]  /*0080*/  CS2R.32 R2, SR_CgaSize ;  /* 0x0000000000027805 */ /* 0x000fca0000008a00 */
[----:B------:R-:W-:-:S05]  /*0090*/  IMAD R2, R2, -0xa0, RZ ;  /* 0xffffff6002027824 */ /* 0x000fca00078e02ff */
[----:B------:R-:W-:Y:S02]  /*00a0*/  R2UR UR12, R2 ;  /* 0x00000000020c72ca */ /* 0x000fe400000e0000 */
[----:B------:R-:W-:-:S12]  /*00b0*/  RPCMOV.32 R2, Rpc.LO ;  /* 0x0000000000027353 */ /* 0x000fd80000000000 */
[----:B------:R-:W1:Y:S01]  /*00c0*/  LDCU UR12, c[0x0][UR12+0x254] ;  /* 0x00004a800c0c77ac */ /* 0x000e620008000800 */
[----:B0-----:R-:W-:-:S04]  /*00d0*/  UISETP.NE.U32.AND UP0, UPT, UR11, URZ, UPT ;  /* 0x000000ff0b00728c */ /* 0x001fc8000bf05070 */
[----:B-1----:R-:W-:-:S09]  /*00e0*/  UISETP.NE.AND.EX UP0, UPT, UR12, URZ, UPT, UP0 ;  /* 0x000000ff0c00728c */ /* 0x002fd2000bf05300 */
[----:B------:R-:W-:Y:S05]  /*00f0*/  BRA.U UP0, `(.L_x_0) ;  /* 0x0000000100047547 */ /* 0x000fea000b800000 */
[----:B------:R-:W-:Y:S05]  /*0100*/  BPT.TRAP 0x1 ;  /* 0x000000040000795c */ /* 0x000fea0000300000 */
.L_x_0:
[----:B------:R-:W0:Y:S01]  /*0110*/  S2R R0, SR_TID.X ;  /* 0x0000000000007919 */ /* 0x000e220000002100 */
[----:B------:R-:W0:Y:S01]  /*0120*/  S2R R3, SR_TID.Y ;  /* 0x0000000000037919 */ /* 0x000e220000002200 */
[----:B------:R-:W1:Y:S01]  /*0130*/  S2R R5, SR_TID.Z ;  /* 0x0000000000057919 */ /* 0x000e620000002300 */
[----:B------:R-:W-:Y:S01]  /*0140*/  BAR.SYNC.DEFER_BLOCKING 0x0 ;  /* 0x0000000000007b1d */ /* 0x000fe20000010000 */
[----:B0-----:R-:W-:-:S05]  /*0150*/  IMAD.IADD R0, R0, 0x1, R3 ;  /* 0x0000000100007824 */ /* 0x001fca00078e0203 */
[----:B-1----:R-:W-:-:S13]  /*0160*/  LOP3.LUT P0, RZ, R0, R5, RZ, 0xfc, !PT ;  /* 0x0000000500ff7212 */ /* 0x002fda000780fcff */
[----:B------:R-:W-:Y:S05]  /*0170*/  @P0 BRA `(.L_x_1) ;  /* 0x0000000000a80947 */ /* 0x000fea0003800000 */
[----:B------:R-:W0:Y:S01]  /*0180*/  S2R R3, SR_LANEID ;  /* 0x0000000000037919 */ /* 0x000e220000000000 */
[----:B------:R-:W1:Y:S01]  /*0190*/  LDCU UR4, c[0x0][0x370] ;  /* 0x00006e00ff0477ac */ /* 0x000e620008000800 */
[----:B------:R-:W-:Y:S01]  /*01a0*/  S2UR UR7, SR_CTAID.X ;  /* 0x00000000000779c3 */ /* 0x000fe20000002500 */
[----:B------:R-:W-:Y:S01]  /*01b0*/  IMAD.U32 R2, RZ, RZ, UR11 ;  /* 0x0000000bff027e24 */ /* 0x000fe2000f8e00ff */
[----:B------:R-:W-:Y:S01]  /*01c0*/  VOTEU.ANY UR13, UPT, PT ;  /* 0x00000000000d7886 */ /* 0x000fe200038e0100 */
[----:B------:R-:W2:Y:S01]  /*01d0*/  LDCU UR5, c[0x0][0x374] ;  /* 0x00006e80ff0577ac */ /* 0x000ea20008000800 */
[----:B------:R-:W0:Y:S04]  /*01e0*/  FLO.U32 R4, UR13 ;  /* 0x0000000d00047d00 */ /* 0x000e2800080e0000 */
[----:B------:R-:W3:Y:S01]  /*01f0*/  S2UR UR8, SR_CTAID.Y ;  /* 0x00000000000879c3 */ /* 0x000ee20000002600 */
[----:B------:R-:W4:Y:S03]  /*0200*/  LDCU UR6, c[0x0][0x378] ;  /* 0x00006f00ff0677ac */ /* 0x000f260008000800 */
[----:B------:R-:W5:Y:S04]  /*0210*/  POPC R0, UR13 ;  /* 0x0000000d00007d09 */ /* 0x000f680008000000 */
[----:B------:R-:W4:Y:S01]  /*0220*/  S2UR UR9, SR_CTAID.Z ;  /* 0x00000000000979c3 */ /* 0x000f220000002700 */
[----:B-1----:R-:W-:-:S07]  /*0230*/  UIADD3 UR10, UPT, UPT, URZ, -UR4, URZ ;  /* 0x80000004ff0a7290 */ /* 0x002fce000fffe0ff */
[----:B------:R-:W1:Y:S01]  /*0240*/  LDC.64 R8, c[0x0][0x358] ;  /* 0x0000d600ff087b82 */ /* 0x000e620000000a00 */
[----:B0-----:R-:W-:Y:S01]  /*0250*/  ISETP.EQ.U32.AND P0, PT, R4, R3, PT ;  /* 0x000000030400720c */ /* 0x001fe20003f02070 */
[----:B------:R-:W-:Y:S01]  /*0260*/  IMAD.U32 R3, RZ, RZ, UR12 ;  /* 0x0000000cff037e24 */ /* 0x000fe2000f8e00ff */
[----:B---3--:R-:W-:-:S03]  /*0270*/  UIADD3 UR4, UPT, UPT, UR7, UR8, URZ ;  /* 0x0000000807047290 */ /* 0x008fc6000fffe0ff */
[----:B------:R-:W-:Y:S02]  /*0280*/  UMOV UR7, UR10 ;  /* 0x0000000a00077c82 */ /* 0x000fe40008000000 */
[----:B--2---:R-:W-:Y:S02]  /*0290*/  UIMAD UR5, UR7, UR5, URZ ;  /* 0x00000005070572a4 */ /* 0x004fe4000f8e02ff */
[----:B----4-:R-:W-:-:S04]  /*02a0*/  UIADD3 UR9, UPT, UPT, -UR9, URZ, URZ ;  /* 0x000000ff09097290 */ /* 0x010fc8000fffe1ff */
[----:B------:R-:W-:Y:S02]  /*02b0*/  UISETP.NE.AND UP0, UPT, UR4, UR9, UPT ;  /* 0x000000090400728c */ /* 0x000fe4000bf05270 */
[----:B------:R-:W-:Y:S01]  /*02c0*/  UIMAD UR4, UR6, UR5, -0x7fffffff ;  /* 0x80000001060474a4 */ /* 0x000fe2000f8e0205 */
[----:B-1----:R-:W-:Y:S02]  /*02d0*/  @P0 R2UR UR6, R8 ;  /* 0x00000000080602ca */ /* 0x002fe400000e0000 */
[----:B------:R-:W-:Y:S01]  /*02e0*/  @P0 R2UR UR7, R9 ;  /* 0x00000000090702ca */ /* 0x000fe200000e0000 */
[----:B------:R-:W-:-:S06]  /*02f0*/  USEL UR4, UR4, 0x1, !UP0 ;  /* 0x0000000104047887 */ /* 0x000fcc000c000000 */
[----:B-----5:R-:W-:Y:S01]  /*0300*/  IMAD R5, R0, UR4, RZ ;  /* 0x0000000400057c24 */ /* 0x020fe2000f8e02ff */
[----:B------:R-:W-:Y:S06]  /*0310*/  @P0 MEMBAR.ALL.GPU ;  /* 0x0000000000000992 */ /* 0x000fec000000a000 */
[----:B------:R-:W-:-:S00]  /*0320*/  @P0 ERRBAR ;  /* 0x00000000000009ab */ /* 0x000fc00000000000 */
[----:B------:R-:W-:Y:S06]  /*0330*/  @P0 CGAERRBAR ;  /* 0x00000000000005ab */ /* 0x000fec0000000000 */
[----:B------:R-:W2:Y:S01]  /*0340*/  @P0 ATOM.E.ADD.STRONG.GPU PT, R5, desc[UR6][R2.64+0x4], R5 ;  /* 0x800004050205098a */ /* 0x000ea200081ef106 */
[----:B------:R-:W0:Y:S02]  /*0350*/  S2R R6, SR_LTMASK ;  /* 0x0000000000067919 */ /* 0x000e240000003900 */
[----:B0-----:R-:W-:-:S04]  /*0360*/  LOP3.LUT R6, R6, UR13, RZ, 0xc0, !PT ;  /* 0x0000000d06067c12 */ /* 0x001fc8000f8ec0ff */
[----:B------:R-:W0:Y:S01]  /*0370*/  POPC R7, R6 ;  /* 0x0000000600077309 */ /* 0x000e220000000000 */
[----:B--2---:R-:W0:Y:S02]  /*0380*/  SHFL.IDX PT, R0, R5, R4, 0x1f ;  /* 0x00001f0405007589 */ /* 0x004e2400000e0000 */
[----:B0-----:R-:W-:-:S07]  /*0390*/  IMAD R0, R7, UR4, R0 ;  /* 0x0000000407007c24 */ /* 0x001fce000f8e0200 */
.L_x_2:
[----:B------:R-:W-:Y:S05]  /*03a0*/  YIELD ;  /* 0x0000000000007946 */ /* 0x000fea0003800000 */
[----:B------:R-:W-:Y:S02]  /*03b0*/  R2UR UR4, R8 ;  /* 0x00000000080472ca */ /* 0x000fe400000e0000 */
[----:B------:R-:W-:-:S13]  /*03c0*/  R2UR UR5, R9 ;  /* 0x00000000090572ca */ /* 0x000fda00000e0000 */
[----:B------:R-:W2:Y:S04]  /*03d0*/  LD.E.STRONG.GPU R5, desc[UR4][R2.64+0x4] ;  /* 0x0000040402057980 */ /* 0x000ea8000c10f900 */
[----:B--2---:R-:W-:Y:S01]  /*03e0*/  CCTL.IVALL ;  /* 0x00000000ff00798f */ /* 0x004fe20002000000 */
[----:B------:R-:W-:-:S04]  /*03f0*/  LOP3.LUT R5, R5, R0, RZ, 0x3c, !PT ;  /* 0x0000000005057212 */ /* 0x000fc800078e3cff */
[----:B------:R-:W-:-:S13]  /*0400*/  ISETP.GT.AND P0, PT, R5, -0x1, PT ;  /* 0xffffffff0500780c */ /* 0x000fda0003f04270 */
[----:B------:R-:W-:Y:S05]  /*0410*/  @P0 BRA `(.L_x_2) ;  /* 0xfffffffc00e00947 */ /* 0x000fea000383ffff */
.L_x_1:
[----:B------:R-:W-:Y:S05]  /*0420*/  WARPSYNC.ALL ;  /* 0x0000000000007948 */ /* 0x000fea0003800000 */
[----:B------:R-:W-:Y:S06]  /*0430*/  BAR.SYNC.DEFER_BLOCKING 0x0 ;  /* 0x0000000000007b1d */ /* 0x000fec0000010000 */
[----:B------:R-:W-:Y:S05]  /*0440*/  EXIT ;  /* 0x000000000000794d */ /* 0x000fea0003800000 */
.L_x_3:
[----:B------:R-:W-:-:S00]  /*0450*/  BRA `(.L_x_3) ;  /* 0xfffffffc00fc7947 */ /* 0x000fc0000383ffff */
[----:B------:R-:W-:-:S00]  /*0460*/  NOP ;  /* 0x0000000000007918 */ /* 0x000fc00000000000 */
        /* <DEDUP_REMOVED lines=9> */
.L_x_4:


//--------------------- .nv.shared.reserved.0     --------------------------
	.section	.nv.shared.reserved.0,"aw",@nobits
	.weak		__nv_reservedSMEM_offset_0_alias
	.size		__nv_reservedSMEM_offset_0_alias, 0, 64
	.other		__nv_reservedSMEM_offset_0_alias,@"STO_CUDA_RESERVED_SHARED STV_DEFAULT"
__nv_reservedSMEM_offset_0_alias:
	.zero		0
	.zero		64


//--------------------- .nv.constant0._Z6kernelv  --------------------------
	.section	.nv.constant0._Z6kernelv,"a",@progbits
	.sectionflags	@""
	.align	4
.nv.constant0._Z6kernelv:
	.zero		896


//--------------------- SYMBOLS --------------------------

	.type		.nv.reservedSmem.offset0,@object
	.size		.nv.reservedSmem.offset0,0x4
